	.headerflags	@"EF_CUDA_TEXMODE_UNIFIED EF_CUDA_64BIT_ADDRESS EF_CUDA_ACCELERATORS EF_CUDA_SM90 EF_CUDA_VIRTUAL_SM(EF_CUDA_SM90)"
	.elftype	@"ET_EXEC"


//--------------------- .nv.info                  --------------------------
	.section	.nv.info,"",@"SHT_CUDA_INFO"
	.align	4


	//----- nvinfo : EIATTR_REGCOUNT
	.align		4
        /*0000*/ 	.byte	0x04, 0x2f
        /*0002*/ 	.short	(.L_3 - .L_2)
	.align		4
.L_2:
        /*0004*/ 	.word	index@(triton_poi_fused__native_batch_norm_legit_no_training_relu_threshold_backward_17)
        /*0008*/ 	.word	0x00000028


	//----- nvinfo : EIATTR_MIN_STACK_SIZE
	.align		4
.L_3:
        /*000c*/ 	.byte	0x04, 0x12
        /*000e*/ 	.short	(.L_5 - .L_4)
	.align		4
.L_4:
        /*0010*/ 	.word	index@(triton_poi_fused__native_batch_norm_legit_no_training_relu_threshold_backward_17)
        /*0014*/ 	.word	0x00000000


	//----- nvinfo : EIATTR_FRAME_SIZE
	.align		4
.L_5:
        /*0018*/ 	.byte	0x04, 0x11
        /*001a*/ 	.short	(.L_7 - .L_6)
	.align		4
.L_6:
        /*001c*/ 	.word	index@(triton_poi_fused__native_batch_norm_legit_no_training_relu_threshold_backward_17)
        /*0020*/ 	.word	0x00000000


	//----- nvinfo : EIATTR_MIN_STACK_SIZE
	.align		4
.L_7:
        /*0024*/ 	.byte	0x04, 0x12
        /*0026*/ 	.short	(.L_9 - .L_8)
	.align		4
.L_8:
        /*0028*/ 	.word	index@(triton_poi_fused__native_batch_norm_legit_no_training_relu_threshold_backward_17)
        /*002c*/ 	.word	0x00000000
.L_9:


//--------------------- .nv.info.triton_poi_fused__native_batch_norm_legit_no_training_relu_threshold_backward_17 --------------------------
	.section	.nv.info.triton_poi_fused__native_batch_norm_legit_no_training_relu_threshold_backward_17,"",@"SHT_CUDA_INFO"
	.sectionflags	@""
	.align	4


	//----- nvinfo : EIATTR_CUDA_API_VERSION
	.align		4
        /*0000*/ 	.byte	0x04, 0x37
        /*0002*/ 	.short	(.L_11 - .L_10)
.L_10:
        /*0004*/ 	.word	0x0000007c


	//----- nvinfo : EIATTR_KPARAM_INFO
	.align		4
.L_11:
        /*0008*/ 	.byte	0x04, 0x17
        /*000a*/ 	.short	(.L_13 - .L_12)
.L_12:
        /*000c*/ 	.word	0x00000000
        /*0010*/ 	.short	0x0008
        /*0012*/ 	.short	0x003c
        /*0014*/ 	.byte	0x00, 0xf0, 0x11, 0x00


	//----- nvinfo : EIATTR_KPARAM_INFO
	.align		4
.L_13:
        /*0018*/ 	.byte	0x04, 0x17
        /*001a*/ 	.short	(.L_15 - .L_14)
.L_14:
        /*001c*/ 	.word	0x00000000
        /*0020*/ 	.short	0x0007
        /*0022*/ 	.short	0x0038
        /*0024*/ 	.byte	0x00, 0xf0, 0x11, 0x00


	//----- nvinfo : EIATTR_KPARAM_INFO
	.align		4
.L_15:
        /*0028*/ 	.byte	0x04, 0x17
        /*002a*/ 	.short	(.L_17 - .L_16)
.L_16:
        /*002c*/ 	.word	0x00000000
        /*0030*/ 	.short	0x0006
        /*0032*/ 	.short	0x0030
        /*0034*/ 	.byte	0x00, 0xf4, 0x21, 0x00


	//----- nvinfo : EIATTR_KPARAM_INFO
	.align		4
.L_17:
        /*0038*/ 	.byte	0x04, 0x17
        /*003a*/ 	.short	(.L_19 - .L_18)
.L_18:
        /*003c*/ 	.word	0x00000000
        /*0040*/ 	.short	0x0005
        /*0042*/ 	.short	0x0028
        /*0044*/ 	.byte	0x00, 0xf4, 0x21, 0x00


	//----- nvinfo : EIATTR_KPARAM_INFO
	.align		4
.L_19:
        /*0048*/ 	.byte	0x04, 0x17
        /*004a*/ 	.short	(.L_21 - .L_20)
.L_20:
        /*004c*/ 	.word	0x00000000
        /*0050*/ 	.short	0x0004
        /*0052*/ 	.short	0x0020
        /*0054*/ 	.byte	0x00, 0xf4, 0x21, 0x00


	//----- nvinfo : EIATTR_KPARAM_INFO
	.align		4
.L_21:
        /*0058*/ 	.byte	0x04, 0x17
        /*005a*/ 	.short	(.L_23 - .L_22)
.L_22:
        /*005c*/ 	.word	0x00000000
        /*0060*/ 	.short	0x0003
        /*0062*/ 	.short	0x0018
        /*0064*/ 	.byte	0x00, 0xf4, 0x21, 0x00


	//----- nvinfo : EIATTR_KPARAM_INFO
	.align		4
.L_23:
        /*0068*/ 	.byte	0x04, 0x17
        /*006a*/ 	.short	(.L_25 - .L_24)
.L_24:
        /*006c*/ 	.word	0x00000000
        /*0070*/ 	.short	0x0002
        /*0072*/ 	.short	0x0010
        /*0074*/ 	.byte	0x00, 0xf4, 0x21, 0x00


	//----- nvinfo : EIATTR_KPARAM_INFO
	.align		4
.L_25:
        /*0078*/ 	.byte	0x04, 0x17
        /*007a*/ 	.short	(.L_27 - .L_26)
.L_26:
        /*007c*/ 	.word	0x00000000
        /*0080*/ 	.short	0x0001
        /*0082*/ 	.short	0x0008
        /*0084*/ 	.byte	0x00, 0xf4, 0x21, 0x00


	//----- nvinfo : EIATTR_KPARAM_INFO
	.align		4
.L_27:
        /*0088*/ 	.byte	0x04, 0x17
        /*008a*/ 	.short	(.L_29 - .L_28)
.L_28:
        /*008c*/ 	.word	0x00000000
        /*0090*/ 	.short	0x0000
        /*0092*/ 	.short	0x0000
        /*0094*/ 	.byte	0x00, 0xf4, 0x21, 0x00


	//----- nvinfo : EIATTR_SPARSE_MMA_MASK
	.align		4
.L_29:
        /*0098*/ 	.byte	0x03, 0x50
        /*009a*/ 	.short	0x0000


	//----- nvinfo : EIATTR_MAXREG_COUNT
	.align		4
        /*009c*/ 	.byte	0x03, 0x1b
        /*009e*/ 	.short	0x00ff


	//----- nvinfo : EIATTR_EXIT_INSTR_OFFSETS
	.align		4
        /*00a0*/ 	.byte	0x04, 0x1c
        /*00a2*/ 	.short	(.L_31 - .L_30)


	//   ....[0]....
.L_30:
        /*00a4*/ 	.word	0x000010e0


	//   ....[1]....
        /*00a8*/ 	.word	0x00001100


	//----- nvinfo : EIATTR_REQNTID
	.align		4
.L_31:
        /*00ac*/ 	.byte	0x04, 0x10
        /*00ae*/ 	.short	(.L_33 - .L_32)
.L_32:
        /*00b0*/ 	.word	0x00000080
        /*00b4*/ 	.word	0x00000001
        /*00b8*/ 	.word	0x00000001


	//----- nvinfo : EIATTR_CBANK_PARAM_SIZE
	.align		4
.L_33:
        /*00bc*/ 	.byte	0x03, 0x19
        /*00be*/ 	.short	0x0040


	//----- nvinfo : EIATTR_PARAM_CBANK
	.align		4
        /*00c0*/ 	.byte	0x04, 0x0a
        /*00c2*/ 	.short	(.L_35 - .L_34)
	.align		4
.L_34:
        /*00c4*/ 	.word	index@(.nv.constant0.triton_poi_fused__native_batch_norm_legit_no_training_relu_threshold_backward_17)
        /*00c8*/ 	.short	0x0210
        /*00ca*/ 	.short	0x0040


	//----- nvinfo : EIATTR_SW_WAR
	.align		4
.L_35:
        /*00cc*/ 	.byte	0x04, 0x36
        /*00ce*/ 	.short	(.L_37 - .L_36)
.L_36:
        /*00d0*/ 	.word	0x00000008
.L_37:


//--------------------- .nv.callgraph             --------------------------
	.section	.nv.callgraph,"",@"SHT_CUDA_CALLGRAPH"
	.align	4
	.sectionentsize	8
	.align		4
        /*0000*/ 	.word	0x00000000
	.align		4
        /*0004*/ 	.word	0xffffffff
	.align		4
        /*0008*/ 	.word	0x00000000
	.align		4
        /*000c*/ 	.word	0xfffffffe
	.align		4
        /*0010*/ 	.word	0x00000000
	.align		4
        /*0014*/ 	.word	0xfffffffd
	.align		4
        /*0018*/ 	.word	0x00000000
	.align		4
        /*001c*/ 	.word	0xfffffffc


//--------------------- .nv.constant4             --------------------------
	.section	.nv.constant4,"a",@progbits
	.align	8
	.align		8
.nv.constant4:
        /*0000*/ 	.dword	_$_str
	.align		8
        /*0008*/ 	.dword	_$_str_$_2


//--------------------- .text.triton_poi_fused__native_batch_norm_legit_no_training_relu_threshold_backward_17 --------------------------
	.section	.text.triton_poi_fused__native_batch_norm_legit_no_training_relu_threshold_backward_17,"ax",@progbits
	.sectionflags	@"SHF_BARRIERS=1"
	.align	128
        .global         triton_poi_fused__native_batch_norm_legit_no_training_relu_threshold_backward_17
        .type           triton_poi_fused__native_batch_norm_legit_no_training_relu_threshold_backward_17,@function
        .size           triton_poi_fused__native_batch_norm_legit_no_training_relu_threshold_backward_17,(.L_x_1 - triton_poi_fused__native_batch_norm_legit_no_training_relu_threshold_backward_17)
        .other          triton_poi_fused__native_batch_norm_legit_no_training_relu_threshold_backward_17,@"STO_CUDA_ENTRY STV_DEFAULT"
triton_poi_fused__native_batch_norm_legit_no_training_relu_threshold_backward_17:
.text.triton_poi_fused__native_batch_norm_legit_no_training_relu_threshold_backward_17:
[----:B------:R-:W0:Y:S01]  /*0000*/  LDC R1, c[0x0][0x28] ;  /* 0x00000a00ff017b82 */ /* 0x000e220000000800 */
[----:B------:R-:W1:Y:S07]  /*0010*/  S2R R12, SR_CTAID.Y ;  /* 0x00000000000c7919 */ /* 0x000e6e0000002600 */
[----:B------:R-:W2:Y:S01]  /*0020*/  LDC.64 R20, c[0x0][0x218] ;  /* 0x00008600ff147b82 */ /* 0x000ea20000000a00 */
[----:B------:R-:W-:Y:S01]  /*0030*/  ULDC.64 UR6, c[0x0][0x208] ;  /* 0x0000820000067ab9 */ /* 0x000fe20000000a00 */
[----:B------:R-:W3:Y:S01]  /*0040*/  S2R R0, SR_TID.X ;  /* 0x0000000000007919 */ /* 0x000ee20000002100 */
[----:B------:R-:W4:Y:S05]  /*0050*/  S2R R24, SR_CTAID.X ;  /* 0x0000000000187919 */ /* 0x000f2a0000002500 */
[----:B------:R-:W5:Y:S08]  /*0060*/  LDC.64 R28, c[0x0][0x210] ;  /* 0x00008400ff1c7b82 */ /* 0x000f700000000a00 */
[----:B------:R-:W2:Y:S01]  /*0070*/  LDC.64 R34, c[0x0][0x220] ;  /* 0x00008800ff227b82 */ /* 0x000ea20000000a00 */
[----:B-1----:R-:W-:-:S02]  /*0080*/  IMAD.SHL.U32 R25, R12, 0x20, RZ ;  /* 0x000000200c197824 */ /* 0x002fc400078e00ff */
[----:B---3--:R-:W-:Y:S01]  /*0090*/  IMAD.SHL.U32 R16, R0, 0x8, RZ ;  /* 0x0000000800107824 */ /* 0x008fe200078e00ff */
[----:B------:R-:W-:Y:S02]  /*00a0*/  SHF.R.U32.HI R2, RZ, 0x2, R0 ;  /* 0x00000002ff027819 */ /* 0x000fe40000011600 */
[----:B------:R-:W-:Y:S01]  /*00b0*/  SHF.R.S32.HI R17, RZ, 0x1a, R12 ;  /* 0x0000001aff117819 */ /* 0x000fe2000001140c */
[----:B----4-:R-:W-:Y:S01]  /*00c0*/  IMAD.SHL.U32 R24, R24, 0x20, RZ ;  /* 0x0000002018187824 */ /* 0x010fe200078e00ff */
[----:B------:R-:W-:-:S04]  /*00d0*/  LOP3.LUT R16, R25, 0x18, R16, 0xf8, !PT ;  /* 0x0000001819107812 */ /* 0x000fc800078ef810 */
[----:B------:R-:W-:-:S04]  /*00e0*/  SHF.R.S32.HI R3, RZ, 0x1f, R16 ;  /* 0x0000001fff037819 */ /* 0x000fc80000011410 */
[----:B------:R-:W-:Y:S02]  /*00f0*/  LEA.HI R4, R3, R16, RZ, 0x9 ;  /* 0x0000001003047211 */ /* 0x000fe400078f48ff */
[----:B------:R-:W-:Y:S02]  /*0100*/  SGXT.U32 R3, R2, 0x5 ;  /* 0x000000050203781a */ /* 0x000fe40000000000 */
[C---:B------:R-:W-:Y:S01]  /*0110*/  LOP3.LUT R5, R4.reuse, 0xfffffe00, RZ, 0xc0, !PT ;  /* 0xfffffe0004057812 */ /* 0x040fe200078ec0ff */
[----:B------:R-:W-:Y:S01]  /*0120*/  IMAD.SHL.U32 R6, R4, 0x40, RZ ;  /* 0x0000004004067824 */ /* 0x000fe200078e00ff */
[----:B------:R-:W-:Y:S02]  /*0130*/  SGXT R17, R17, 0x1 ;  /* 0x000000011111781a */ /* 0x000fe40000000200 */
[----:B------:R-:W-:Y:S01]  /*0140*/  LOP3.LUT R2, R24, R3, RZ, 0xfc, !PT ;  /* 0x0000000318027212 */ /* 0x000fe200078efcff */
[C---:B------:R-:W-:Y:S01]  /*0150*/  IMAD.IADD R32, R16.reuse, 0x1, -R5 ;  /* 0x0000000110207824 */ /* 0x040fe200078e0a05 */
[----:B------:R-:W-:-:S02]  /*0160*/  LOP3.LUT R16, R16, 0x4, RZ, 0xfc, !PT ;  /* 0x0000000410107812 */ /* 0x000fc400078efcff */
[----:B------:R-:W-:Y:S02]  /*0170*/  CS2R R4, SRZ ;  /* 0x0000000000047805 */ /* 0x000fe4000001ff00 */
[----:B------:R-:W-:Y:S02]  /*0180*/  LOP3.LUT R13, R6, 0xffff8000, RZ, 0xc0, !PT ;  /* 0xffff8000060d7812 */ /* 0x000fe400078ec0ff */
[----:B------:R-:W-:Y:S02]  /*0190*/  CS2R R6, SRZ ;  /* 0x0000000000067805 */ /* 0x000fe4000001ff00 */
[----:B------:R-:W-:Y:S01]  /*01a0*/  LEA.HI R17, R17, R16, RZ, 0x9 ;  /* 0x0000001011117211 */ /* 0x000fe200078f48ff */
[----:B--2---:R-:W-:Y:S01]  /*01b0*/  IMAD.WIDE R8, R32, 0x4, R20 ;  /* 0x0000000420087825 */ /* 0x004fe200078e0214 */
[----:B------:R-:W-:-:S03]  /*01c0*/  ISETP.GE.AND P0, PT, R2, 0x40, PT ;  /* 0x000000400200780c */ /* 0x000fc60003f06270 */
[----:B------:R-:W-:Y:S01]  /*01d0*/  IMAD R13, R2, 0x200, R13 ;  /* 0x00000200020d7824 */ /* 0x000fe200078e020d */
[----:B------:R-:W-:Y:S01]  /*01e0*/  LOP3.LUT R17, R17, 0xfffffe00, RZ, 0xc0, !PT ;  /* 0xfffffe0011117812 */ /* 0x000fe200078ec0ff */
[----:B------:R-:W2:Y:S02]  /*01f0*/  LDG.E.EL.128 R8, desc[UR6][R8.64] ;  /* 0x0000000608087981 */ /* 0x000ea4000c2e1d00 */
[----:B------:R-:W-:Y:S02]  /*0200*/  IMAD.IADD R2, R32, 0x1, R13 ;  /* 0x0000000120027824 */ /* 0x000fe400078e020d */
[----:B------:R-:W-:Y:S02]  /*0210*/  IMAD.IADD R26, R16, 0x1, -R17 ;  /* 0x00000001101a7824 */ /* 0x000fe400078e0a11 */
[----:B-----5:R-:W-:-:S04]  /*0220*/  IMAD.WIDE R14, R2, 0x4, R28 ;  /* 0x00000004020e7825 */ /* 0x020fc800078e021c */
[----:B0-----:R-:W-:Y:S01]  /*0230*/  IMAD.WIDE R16, R32, 0x4, R34 ;  /* 0x0000000420107825 */ /* 0x001fe200078e0222 */
[----:B------:R0:W2:Y:S05]  /*0240*/  @!P0 LDG.E.EL.128 R4, desc[UR6][R14.64] ;  /* 0x000000060e048981 */ /* 0x0000aa000c2e1d00 */
[----:B------:R-:W3:Y:S01]  /*0250*/  LDG.E.EL.128 R16, desc[UR6][R16.64] ;  /* 0x0000000610107981 */ /* 0x000ee2000c2e1d00 */
[C---:B------:R-:W-:Y:S02]  /*0260*/  IMAD.IADD R13, R26.reuse, 0x1, R13 ;  /* 0x000000011a0d7824 */ /* 0x040fe400078e020d */
[----:B------:R-:W-:Y:S01]  /*0270*/  IMAD.WIDE R20, R26, 0x4, R20 ;  /* 0x000000041a147825 */ /* 0x000fe200078e0214 */
[----:B0-----:R-:W-:-:S03]  /*0280*/  CS2R R14, SRZ ;  /* 0x00000000000e7805 */ /* 0x001fc6000001ff00 */
[----:B------:R-:W-:Y:S01]  /*0290*/  IMAD.WIDE R28, R13, 0x4, R28 ;  /* 0x000000040d1c7825 */ /* 0x000fe200078e021c */
[----:B------:R-:W-:Y:S01]  /*02a0*/  CS2R R12, SRZ ;  /* 0x00000000000c7805 */ /* 0x000fe2000001ff00 */
[----:B------:R-:W4:Y:S05]  /*02b0*/  LDG.E.EL.128 R20, desc[UR6][R20.64] ;  /* 0x0000000614147981 */ /* 0x000f2a000c2e1d00 */
[----:B------:R-:W4:Y:S01]  /*02c0*/  @!P0 LDG.E.EL.128 R12, desc[UR6][R28.64] ;  /* 0x000000061c0c8981 */ /* 0x000f22000c2e1d00 */
[----:B------:R-:W-:Y:S02]  /*02d0*/  IMAD.MOV.U32 R27, RZ, RZ, 0x3e800000 ;  /* 0x3e800000ff1b7424 */ /* 0x000fe400078e00ff */
[----:B--2---:R-:W-:Y:S01]  /*02e0*/  FADD R5, -R9, R5 ;  /* 0x0000000509057221 */ /* 0x004fe20000000100 */
[----:B---3--:R-:W-:-:S06]  /*02f0*/  FADD R9, R16, 9.9999997473787516356e-06 ;  /* 0x3727c5ac10097421 */ /* 0x008fcc0000000000 */
[----:B------:R-:W0:Y:S01]  /*0300*/  MUFU.SQRT R9, R9 ;  /* 0x0000000900097308 */ /* 0x000e220000002000 */
[----:B------:R-:W-:Y:S01]  /*0310*/  FADD R18, R18, 9.9999997473787516356e-06 ;  /* 0x3727c5ac12127421 */ /* 0x000fe20000000000 */
[----:B------:R-:W-:Y:S01]  /*0320*/  FADD R19, R19, 9.9999997473787516356e-06 ;  /* 0x3727c5ac13137421 */ /* 0x000fe20000000000 */
[----:B------:R-:W-:Y:S01]  /*0330*/  FADD R7, -R11, R7 ;  /* 0x000000070b077221 */ /* 0x000fe20000000100 */
[----:B------:R-:W-:-:S04]  /*0340*/  FADD R4, -R8, R4 ;  /* 0x0000000408047221 */ /* 0x000fc80000000100 */
[----:B------:R-:W1:Y:S01]  /*0350*/  MUFU.SQRT R11, R18 ;  /* 0x00000012000b7308 */ /* 0x000e620000002000 */
[----:B0-----:R-:W-:-:S07]  /*0360*/  FSETP.GT.AND P6, PT, R9, 8.50705917302346158658e+37, PT ;  /* 0x7e8000000900780b */ /* 0x001fce0003fc4000 */
[----:B------:R0:W2:Y:S01]  /*0370*/  MUFU.SQRT R8, R19 ;  /* 0x0000001300087308 */ /* 0x0000a20000002000 */
[----:B------:R-:W-:Y:S01]  /*0380*/  FSETP.GEU.AND P1, PT, R9, 1.175494350822287508e-38, PT ;  /* 0x008000000900780b */ /* 0x000fe20003f2e000 */
[----:B----4-:R-:W-:Y:S01]  /*0390*/  FADD R28, -R23, R15 ;  /* 0x0000000f171c7221 */ /* 0x010fe20000000100 */
[----:B------:R-:W-:Y:S01]  /*03a0*/  FSEL R15, R27, 1, P6 ;  /* 0x3f8000001b0f7808 */ /* 0x000fe20003000000 */
[----:B------:R-:W-:Y:S01]  /*03b0*/  FADD R6, -R10, R6 ;  /* 0x000000060a067221 */ /* 0x000fe20000000100 */
[----:B-1----:R-:W-:Y:S01]  /*03c0*/  FSETP.GT.AND P4, PT, R11, 8.50705917302346158658e+37, PT ;  /* 0x7e8000000b00780b */ /* 0x002fe20003f84000 */
[----:B------:R-:W-:Y:S01]  /*03d0*/  FADD R10, R17, 9.9999997473787516356e-06 ;  /* 0x3727c5ac110a7421 */ /* 0x000fe20000000000 */
[----:B------:R-:W-:Y:S01]  /*03e0*/  FSETP.GEU.AND P5, PT, R11, 1.175494350822287508e-38, PT ;  /* 0x008000000b00780b */ /* 0x000fe20003fae000 */
[----:B------:R-:W-:Y:S01]  /*03f0*/  FADD R30, -R21, R13 ;  /* 0x0000000d151e7221 */ /* 0x000fe20000000100 */
[----:B------:R-:W-:Y:S01]  /*0400*/  FADD R31, -R20, R12 ;  /* 0x0000000c141f7221 */ /* 0x000fe20000000100 */
[----:B------:R-:W-:Y:S01]  /*0410*/  @P6 FMUL R9, R9, 0.25 ;  /* 0x3e80000009096820 */ /* 0x000fe20000400000 */
[----:B0-----:R-:W0:Y:S01]  /*0420*/  LDC.64 R18, c[0x0][0x228] ;  /* 0x00008a00ff127b82 */ /* 0x001e220000000a00 */
[----:B--2---:R-:W-:-:S02]  /*0430*/  FSETP.GT.AND P6, PT, R8, 8.50705917302346158658e+37, PT ;  /* 0x7e8000000800780b */ /* 0x004fc40003fc4000 */
[----:B------:R-:W-:Y:S01]  /*0440*/  @!P1 FMUL R9, R9, 16777216 ;  /* 0x4b80000009099820 */ /* 0x000fe20000400000 */
[----:B------:R-:W-:Y:S01]  /*0450*/  @!P1 FMUL R15, R15, 16777216 ;  /* 0x4b8000000f0f9820 */ /* 0x000fe20000400000 */
[----:B------:R-:W-:Y:S01]  /*0460*/  FSETP.GEU.AND P1, PT, R8, 1.175494350822287508e-38, PT ;  /* 0x008000000800780b */ /* 0x000fe20003f2e000 */
[----:B------:R-:W1:Y:S01]  /*0470*/  MUFU.SQRT R10, R10 ;  /* 0x0000000a000a7308 */ /* 0x000e620000002000 */
[----:B------:R-:W-:-:S04]  /*0480*/  @P4 FMUL R11, R11, 0.25 ;  /* 0x3e8000000b0b4820 */ /* 0x000fc80000400000 */
[----:B------:R-:W-:-:S03]  /*0490*/  @!P5 FMUL R11, R11, 16777216 ;  /* 0x4b8000000b0bd820 */ /* 0x000fc60000400000 */
[----:B------:R-:W-:-:S04]  /*04a0*/  @P6 FMUL R8, R8, 0.25 ;  /* 0x3e80000008086820 */ /* 0x000fc80000400000 */
[----:B------:R-:W-:Y:S01]  /*04b0*/  @!P1 FMUL R8, R8, 16777216 ;  /* 0x4b80000008089820 */ /* 0x000fe20000400000 */
[----:B------:R-:W2:Y:S01]  /*04c0*/  MUFU.RCP R11, R11 ;  /* 0x0000000b000b7308 */ /* 0x000ea20000001000 */
[C---:B-1----:R-:W-:Y:S02]  /*04d0*/  FSETP.GT.AND P2, PT, R10.reuse, 8.50705917302346158658e+37, PT ;  /* 0x7e8000000a00780b */ /* 0x042fe40003f44000 */
[----:B------:R-:W-:-:S05]  /*04e0*/  FSETP.GEU.AND P3, PT, R10, 1.175494350822287508e-38, PT ;  /* 0x008000000a00780b */ /* 0x000fca0003f6e000 */
[----:B------:R-:W1:Y:S01]  /*04f0*/  MUFU.RCP R8, R8 ;  /* 0x0000000800087308 */ /* 0x000e620000001000 */
[C---:B------:R-:W-:Y:S02]  /*0500*/  FSEL R12, R27.reuse, 1, P4 ;  /* 0x3f8000001b0c7808 */ /* 0x040fe40002000000 */
[----:B------:R-:W-:-:S03]  /*0510*/  FSEL R13, R27, 1, P6 ;  /* 0x3f8000001b0d7808 */ /* 0x000fc60003000000 */
[----:B------:R-:W-:Y:S02]  /*0520*/  @!P5 FMUL R12, R12, 16777216 ;  /* 0x4b8000000c0cd820 */ /* 0x000fe40000400000 */
[----:B------:R-:W-:Y:S01]  /*0530*/  @!P1 FMUL R13, R13, 16777216 ;  /* 0x4b8000000d0d9820 */ /* 0x000fe20000400000 */
[----:B------:R-:W-:Y:S01]  /*0540*/  @P2 FMUL R10, R10, 0.25 ;  /* 0x3e8000000a0a2820 */ /* 0x000fe20000400000 */
[----:B--2---:R-:W-:Y:S02]  /*0550*/  FMUL R11, R11, R12 ;  /* 0x0000000c0b0b7220 */ /* 0x004fe40000400000 */
[----:B-1----:R-:W-:Y:S02]  /*0560*/  FMUL R8, R8, R13 ;  /* 0x0000000d08087220 */ /* 0x002fe40000400000 */
[----:B------:R-:W1:Y:S01]  /*0570*/  LDC.64 R12, c[0x0][0x230] ;  /* 0x00008c00ff0c7b82 */ /* 0x000e620000000a00 */
[----:B------:R-:W-:Y:S01]  /*0580*/  @!P3 FMUL R10, R10, 16777216 ;  /* 0x4b8000000a0ab820 */ /* 0x000fe20000400000 */
[----:B------:R2:W3:Y:S08]  /*0590*/  MUFU.RCP R16, R9 ;  /* 0x0000000900107308 */ /* 0x0004f00000001000 */
[----:B------:R-:W4:Y:S01]  /*05a0*/  MUFU.RCP R10, R10 ;  /* 0x0000000a000a7308 */ /* 0x000f220000001000 */
[----:B--2---:R-:W-:Y:S01]  /*05b0*/  FSEL R9, R27, 1, P2 ;  /* 0x3f8000001b097808 */ /* 0x004fe20001000000 */
[----:B------:R-:W-:-:S04]  /*05c0*/  FADD R29, -R22, R14 ;  /* 0x0000000e161d7221 */ /* 0x000fc80000000100 */
[----:B------:R-:W-:Y:S01]  /*05d0*/  @!P3 FMUL R9, R9, 16777216 ;  /* 0x4b8000000909b820 */ /* 0x000fe20000400000 */
[----:B------:R-:W-:Y:S01]  /*05e0*/  FMUL R14, R8, R7 ;  /* 0x00000007080e7220 */ /* 0x000fe20000400000 */
[----:B---3--:R-:W-:Y:S01]  /*05f0*/  FMUL R33, R16, R15 ;  /* 0x0000000f10217220 */ /* 0x008fe20000400000 */
[----:B0-----:R-:W-:-:S04]  /*0600*/  IMAD.WIDE R36, R32, 0x4, R18 ;  /* 0x0000000420247825 */ /* 0x001fc800078e0212 */
[----:B----4-:R-:W-:Y:S01]  /*0610*/  FMUL R10, R10, R9 ;  /* 0x000000090a0a7220 */ /* 0x010fe20000400000 */
[----:B-1----:R-:W-:-:S04]  /*0620*/  IMAD.WIDE R8, R32, 0x4, R12 ;  /* 0x0000000420087825 */ /* 0x002fc800078e020c */
[----:B------:R-:W-:Y:S01]  /*0630*/  FMUL R33, R33, R4 ;  /* 0x0000000421217220 */ /* 0x000fe20000400000 */
[----:B------:R-:W-:Y:S01]  /*0640*/  FMUL R17, R11, R6 ;  /* 0x000000060b117220 */ /* 0x000fe20000400000 */
[----:B------:R-:W-:Y:S02]  /*0650*/  FMUL R16, R10, R5 ;  /* 0x000000050a107220 */ /* 0x000fe40000400000 */
[----:B------:R-:W2:Y:S04]  /*0660*/  LDG.E.EL.128 R4, desc[UR6][R36.64] ;  /* 0x0000000624047981 */ /* 0x000ea8000c2e1d00 */
[----:B------:R-:W2:Y:S01]  /*0670*/  LDG.E.EL.128 R8, desc[UR6][R8.64] ;  /* 0x0000000608087981 */ /* 0x000ea2000c2e1d00 */
[----:B------:R-:W-:-:S04]  /*0680*/  IMAD.WIDE R34, R26, 0x4, R34 ;  /* 0x000000041a227825 */ /* 0x000fc800078e0222 */
[----:B------:R-:W-:-:S04]  /*0690*/  IMAD.WIDE R20, R26, 0x4, R12 ;  /* 0x000000041a147825 */ /* 0x000fc800078e020c */
[----:B------:R-:W-:Y:S02]  /*06a0*/  IMAD.WIDE R18, R26, 0x4, R18 ;  /* 0x000000041a127825 */ /* 0x000fe400078e0212 */
[----:B------:R-:W3:Y:S01]  /*06b0*/  LDG.E.EL.128 R20, desc[UR6][R20.64] ;  /* 0x0000000614147981 */ /* 0x000ee2000c2e1d00 */
[----:B------:R-:W0:Y:S01]  /*06c0*/  S2UR UR5, SR_CgaCtaId ;  /* 0x00000000000579c3 */ /* 0x000e220000008800 */
[----:B--2---:R-:W-:Y:S02]  /*06d0*/  FFMA R7, R7, R14, R11 ;  /* 0x0000000e07077223 */ /* 0x004fe4000000000b */
[----:B------:R-:W2:Y:S01]  /*06e0*/  LDG.E.EL.128 R12, desc[UR6][R34.64] ;  /* 0x00000006220c7981 */ /* 0x000ea2000c2e1d00 */
[----:B------:R-:W-:Y:S01]  /*06f0*/  FFMA R6, R6, R17, R10 ;  /* 0x0000001106067223 */ /* 0x000fe2000000000a */
[----:B------:R-:W-:Y:S02]  /*0700*/  FFMA R5, R5, R16, R9 ;  /* 0x0000001005057223 */ /* 0x000fe40000000009 */
[----:B------:R-:W3:Y:S01]  /*0710*/  LDG.E.EL.128 R16, desc[UR6][R18.64] ;  /* 0x0000000612107981 */ /* 0x000ee2000c2e1d00 */
[----:B------:R-:W-:Y:S01]  /*0720*/  FFMA R33, R4, R33, R8 ;  /* 0x0000002104217223 */ /* 0x000fe20000000008 */
[----:B------:R-:W-:Y:S01]  /*0730*/  IMAD.SHL.U32 R4, R0, 0x100, RZ ;  /* 0x0000010000047824 */ /* 0x000fe200078e00ff */
[----:B------:R-:W-:-:S04]  /*0740*/  UMOV UR4, 0x400 ;  /* 0x0000040000047882 */ /* 0x000fc80000000000 */
[----:B------:R-:W-:Y:S01]  /*0750*/  LOP3.LUT R4, R4, 0x300, RZ, 0xc0, !PT ;  /* 0x0000030004047812 */ /* 0x000fe200078ec0ff */
[----:B0-----:R-:W-:-:S03]  /*0760*/  UPRMT UR4, UR5, 0x654, UR4 ;  /* 0x0000065405047896 */ /* 0x001fc60008000004 */
[C---:B------:R-:W-:Y:S02]  /*0770*/  LOP3.LUT R9, R4.reuse, R3, RZ, 0xfc, !PT ;  /* 0x0000000304097212 */ /* 0x040fe400078efcff */
[----:B------:R-:W-:Y:S02]  /*0780*/  FSETP.GEU.AND P1, PT, R33, RZ, PT ;  /* 0x000000ff2100720b */ /* 0x000fe40003f2e000 */
[----:B------:R-:W-:-:S04]  /*0790*/  LEA.HI R3, R4, R9, RZ, 0x1b ;  /* 0x0000000904037211 */ /* 0x000fc800078fd8ff */
[----:B------:R-:W-:Y:S02]  /*07a0*/  LEA R8, R3, UR4, 0x2 ;  /* 0x0000000403087c11 */ /* 0x000fe4000f8e10ff */
[----:B------:R-:W-:Y:S02]  /*07b0*/  FSEL R3, R33, RZ, P1 ;  /* 0x000000ff21037208 */ /* 0x000fe40000800000 */
[----:B------:R-:W-:-:S04]  /*07c0*/  FSETP.GEU.AND P1, PT, R5, RZ, PT ;  /* 0x000000ff0500720b */ /* 0x000fc80003f2e000 */
[----:B------:R-:W-:Y:S02]  /*07d0*/  FSEL R26, R5, RZ, P1 ;  /* 0x000000ff051a7208 */ /* 0x000fe40000800000 */
[----:B------:R-:W-:-:S04]  /*07e0*/  FSETP.GEU.AND P1, PT, R6, RZ, PT ;  /* 0x000000ff0600720b */ /* 0x000fc80003f2e000 */
[----:B------:R-:W-:Y:S02]  /*07f0*/  FSEL R32, R6, RZ, P1 ;  /* 0x000000ff06207208 */ /* 0x000fe40000800000 */
[----:B------:R-:W-:Y:S01]  /*0800*/  LOP3.LUT R10, R4, 0x20, RZ, 0xfc, !PT ;  /* 0x00000020040a7812 */ /* 0x000fe200078efcff */
[----:B------:R0:W-:Y:S03]  /*0810*/  STS [R8], R3 ;  /* 0x0000000308007388 */ /* 0x0001e60000000800 */
[----:B------:R-:W-:-:S04]  /*0820*/  LEA.HI R10, R10, R9, RZ, 0x1b ;  /* 0x000000090a0a7211 */ /* 0x000fc800078fd8ff */
[----:B------:R-:W-:Y:S02]  /*0830*/  LEA R11, R10, UR4, 0x2 ;  /* 0x000000040a0b7c11 */ /* 0x000fe4000f8e10ff */
[----:B------:R-:W-:-:S03]  /*0840*/  LOP3.LUT R10, R4, 0x40, RZ, 0xfc, !PT ;  /* 0x00000040040a7812 */ /* 0x000fc600078efcff */
[----:B------:R1:W-:Y:S01]  /*0850*/  STS [R11+0x80], R26 ;  /* 0x0000801a0b007388 */ /* 0x0003e20000000800 */
[----:B------:R-:W-:-:S04]  /*0860*/  LEA.HI R10, R10, R9, RZ, 0x1b ;  /* 0x000000090a0a7211 */ /* 0x000fc800078fd8ff */
[----:B------:R-:W-:-:S05]  /*0870*/  LEA R33, R10, UR4, 0x2 ;  /* 0x000000040a217c11 */ /* 0x000fca000f8e10ff */
[----:B------:R-:W-:Y:S01]  /*0880*/  STS [R33+0x100], R32 ;  /* 0x0001002021007388 */ /* 0x000fe20000000800 */
[----:B--2---:R-:W-:-:S04]  /*0890*/  FADD R12, R12, 9.9999997473787516356e-06 ;  /* 0x3727c5ac0c0c7421 */ /* 0x004fc80000000000 */
[----:B------:R-:W2:Y:S02]  /*08a0*/  MUFU.SQRT R5, R12 ;  /* 0x0000000c00057308 */ /* 0x000ea40000002000 */
[C---:B--2---:R-:W-:Y:S02]  /*08b0*/  FSETP.GT.AND P1, PT, R5.reuse, 8.50705917302346158658e+37, PT ;  /* 0x7e8000000500780b */ /* 0x044fe40003f24000 */
[----:B------:R-:W-:Y:S01]  /*08c0*/  FSETP.GEU.AND P2, PT, R5, 1.175494350822287508e-38, PT ;  /* 0x008000000500780b */ /* 0x000fe20003f4e000 */
[----:B------:R-:W-:-:S04]  /*08d0*/  FADD R13, R13, 9.9999997473787516356e-06 ;  /* 0x3727c5ac0d0d7421 */ /* 0x000fc80000000000 */
[----:B0-----:R-:W0:Y:S06]  /*08e0*/  MUFU.SQRT R8, R13 ;  /* 0x0000000d00087308 */ /* 0x001e2c0000002000 */
[----:B------:R-:W-:-:S04]  /*08f0*/  @P1 FMUL R5, R5, 0.25 ;  /* 0x3e80000005051820 */ /* 0x000fc80000400000 */
[----:B------:R-:W-:-:S04]  /*0900*/  @!P2 FMUL R5, R5, 16777216 ;  /* 0x4b8000000505a820 */ /* 0x000fc80000400000 */
[----:B------:R-:W2:Y:S01]  /*0910*/  MUFU.RCP R6, R5 ;  /* 0x0000000500067308 */ /* 0x000ea20000001000 */
[----:B-1----:R-:W-:Y:S01]  /*0920*/  FSEL R11, R27, 1, P1 ;  /* 0x3f8000001b0b7808 */ /* 0x002fe20000800000 */
[----:B------:R-:W-:Y:S01]  /*0930*/  FADD R14, R14, 9.9999997473787516356e-06 ;  /* 0x3727c5ac0e0e7421 */ /* 0x000fe20000000000 */
[----:B------:R-:W-:-:S03]  /*0940*/  FADD R15, R15, 9.9999997473787516356e-06 ;  /* 0x3727c5ac0f0f7421 */ /* 0x000fc60000000000 */
[----:B------:R-:W-:Y:S01]  /*0950*/  @!P2 FMUL R11, R11, 16777216 ;  /* 0x4b8000000b0ba820 */ /* 0x000fe20000400000 */
[C---:B0-----:R-:W-:Y:S01]  /*0960*/  FSETP.GT.AND P1, PT, R8.reuse, 8.50705917302346158658e+37, PT ;  /* 0x7e8000000800780b */ /* 0x041fe20003f24000 */
[----:B------:R-:W0:Y:S01]  /*0970*/  MUFU.SQRT R10, R14 ;  /* 0x0000000e000a7308 */ /* 0x000e220000002000 */
[----:B------:R-:W-:Y:S01]  /*0980*/  FSETP.GEU.AND P2, PT, R8, 1.175494350822287508e-38, PT ;  /* 0x008000000800780b */ /* 0x000fe20003f4e000 */
[----:B--2---:R-:W-:-:S06]  /*0990*/  FMUL R6, R6, R11 ;  /* 0x0000000b06067220 */ /* 0x004fcc0000400000 */
[----:B------:R-:W1:Y:S01]  /*09a0*/  MUFU.SQRT R11, R15 ;  /* 0x0000000f000b7308 */ /* 0x000e620000002000 */
[----:B------:R-:W-:-:S03]  /*09b0*/  FSEL R5, R27, 1, P1 ;  /* 0x3f8000001b057808 */ /* 0x000fc60000800000 */
[----:B------:R-:W-:Y:S02]  /*09c0*/  @P1 FMUL R8, R8, 0.25 ;  /* 0x3e80000008081820 */ /* 0x000fe40000400000 */
[----:B------:R-:W-:Y:S02]  /*09d0*/  @!P2 FMUL R5, R5, 16777216 ;  /* 0x4b8000000505a820 */ /* 0x000fe40000400000 */
[----:B------:R-:W-:Y:S01]  /*09e0*/  @!P2 FMUL R8, R8, 16777216 ;  /* 0x4b8000000808a820 */ /* 0x000fe20000400000 */
[C---:B0-----:R-:W-:Y:S02]  /*09f0*/  FSETP.GT.AND P1, PT, R10.reuse, 8.50705917302346158658e+37, PT ;  /* 0x7e8000000a00780b */ /* 0x041fe40003f24000 */
[----:B------:R-:W-:Y:S02]  /*0a00*/  FSETP.GEU.AND P3, PT, R10, 1.175494350822287508e-38, PT ;  /* 0x008000000a00780b */ /* 0x000fe40003f6e000 */
[C---:B-1----:R-:W-:Y:S01]  /*0a10*/  FSETP.GT.AND P2, PT, R11.reuse, 8.50705917302346158658e+37, PT ;  /* 0x7e8000000b00780b */ /* 0x042fe20003f44000 */
[----:B------:R-:W0:Y:S01]  /*0a20*/  MUFU.RCP R8, R8 ;  /* 0x0000000800087308 */ /* 0x000e220000001000 */
[----:B------:R-:W-:-:S07]  /*0a30*/  FSETP.GEU.AND P4, PT, R11, 1.175494350822287508e-38, PT ;  /* 0x008000000b00780b */ /* 0x000fce0003f8e000 */
[----:B------:R-:W-:Y:S01]  /*0a40*/  @P1 FMUL R10, R10, 0.25 ;  /* 0x3e8000000a0a1820 */ /* 0x000fe20000400000 */
[----:B------:R-:W-:-:S03]  /*0a50*/  FMUL R31, R6, R31 ;  /* 0x0000001f061f7220 */ /* 0x000fc60000400000 */
[----:B------:R-:W-:Y:S01]  /*0a60*/  @!P3 FMUL R10, R10, 16777216 ;  /* 0x4b8000000a0ab820 */ /* 0x000fe20000400000 */
[----:B------:R-:W-:-:S03]  /*0a70*/  @P2 FMUL R11, R11, 0.25 ;  /* 0x3e8000000b0b2820 */ /* 0x000fc60000400000 */
[----:B------:R-:W1:Y:S01]  /*0a80*/  MUFU.RCP R6, R10 ;  /* 0x0000000a00067308 */ /* 0x000e620000001000 */
[----:B------:R-:W-:Y:S01]  /*0a90*/  @!P4 FMUL R11, R11, 16777216 ;  /* 0x4b8000000b0bc820 */ /* 0x000fe20000400000 */
[----:B0-----:R-:W-:-:S06]  /*0aa0*/  FMUL R5, R8, R5 ;  /* 0x0000000508057220 */ /* 0x001fcc0000400000 */
[----:B------:R-:W0:Y:S01]  /*0ab0*/  MUFU.RCP R8, R11 ;  /* 0x0000000b00087308 */ /* 0x000e220000001000 */
[----:B------:R-:W-:Y:S01]  /*0ac0*/  FMUL R30, R5, R30 ;  /* 0x0000001e051e7220 */ /* 0x000fe20000400000 */
[C---:B------:R-:W-:Y:S02]  /*0ad0*/  FSEL R5, R27.reuse, 1, P1 ;  /* 0x3f8000001b057808 */ /* 0x040fe40000800000 */
[----:B------:R-:W-:-:S03]  /*0ae0*/  FSEL R27, R27, 1, P2 ;  /* 0x3f8000001b1b7808 */ /* 0x000fc60001000000 */
[----:B------:R-:W-:Y:S02]  /*0af0*/  @!P3 FMUL R5, R5, 16777216 ;  /* 0x4b8000000505b820 */ /* 0x000fe40000400000 */
[----:B------:R-:W-:Y:S02]  /*0b00*/  @!P4 FMUL R27, R27, 16777216 ;  /* 0x4b8000001b1bc820 */ /* 0x000fe40000400000 */
[----:B-1----:R-:W-:Y:S01]  /*0b10*/  FMUL R6, R6, R5 ;  /* 0x0000000506067220 */ /* 0x002fe20000400000 */
[----:B------:R-:W-:Y:S01]  /*0b20*/  LOP3.LUT R12, R4, 0xa0, RZ, 0xfc, !PT ;  /* 0x000000a0040c7812 */ /* 0x000fe200078efcff */
[----:B------:R-:W-:Y:S02]  /*0b30*/  IMAD.SHL.U32 R13, R0, 0x4, RZ ;  /* 0x00000004000d7824 */ /* 0x000fe400078e00ff */
[----:B0-----:R-:W-:Y:S01]  /*0b40*/  FMUL R5, R8, R27 ;  /* 0x0000001b08057220 */ /* 0x001fe20000400000 */
[----:B------:R-:W-:Y:S01]  /*0b50*/  LOP3.LUT R8, R4, 0x60, RZ, 0xfc, !PT ;  /* 0x0000006004087812 */ /* 0x000fe200078efcff */
[----:B---3--:R-:W-:Y:S01]  /*0b60*/  FFMA R16, R16, R31, R20 ;  /* 0x0000001f10107223 */ /* 0x008fe20000000014 */
[----:B------:R-:W-:-:S02]  /*0b70*/  FMUL R29, R6, R29 ;  /* 0x0000001d061d7220 */ /* 0x000fc40000400000 */
[-C--:B------:R-:W-:Y:S01]  /*0b80*/  LEA.HI R11, R8, R9.reuse, RZ, 0x1b ;  /* 0x00000009080b7211 */ /* 0x080fe200078fd8ff */
[----:B------:R-:W-:Y:S01]  /*0b90*/  FMUL R28, R5, R28 ;  /* 0x0000001c051c7220 */ /* 0x000fe20000400000 */
[----:B------:R-:W-:Y:S02]  /*0ba0*/  LEA.HI R8, R12, R9, RZ, 0x1b ;  /* 0x000000090c087211 */ /* 0x000fe400078fd8ff */
[----:B------:R-:W-:Y:S01]  /*0bb0*/  SHF.R.U32.HI R12, RZ, 0x5, R13 ;  /* 0x00000005ff0c7819 */ /* 0x000fe2000001160d */
[----:B------:R-:W-:Y:S01]  /*0bc0*/  FFMA R17, R17, R30, R21 ;  /* 0x0000001e11117223 */ /* 0x000fe20000000015 */
[----:B------:R-:W-:Y:S01]  /*0bd0*/  LOP3.LUT R10, R4, 0x80, RZ, 0xfc, !PT ;  /* 0x00000080040a7812 */ /* 0x000fe200078efcff */
[----:B------:R-:W-:Y:S01]  /*0be0*/  FFMA R18, R18, R29, R22 ;  /* 0x0000001d12127223 */ /* 0x000fe20000000016 */
[----:B------:R-:W-:Y:S02]  /*0bf0*/  LOP3.LUT R14, R4, 0xc0, RZ, 0xfc, !PT ;  /* 0x000000c0040e7812 */ /* 0x000fe400078efcff */
[----:B------:R-:W-:-:S02]  /*0c00*/  LOP3.LUT R6, R13, 0x1fc, RZ, 0xc0, !PT ;  /* 0x000001fc0d067812 */ /* 0x000fc400078ec0ff */
[----:B------:R-:W-:Y:S01]  /*0c10*/  FSETP.GEU.AND P1, PT, R7, RZ, PT ;  /* 0x000000ff0700720b */ /* 0x000fe20003f2e000 */
[----:B------:R-:W-:Y:S01]  /*0c20*/  FFMA R19, R19, R28, R23 ;  /* 0x0000001c13137223 */ /* 0x000fe20000000017 */
[----:B------:R-:W-:Y:S02]  /*0c30*/  FSETP.GEU.AND P2, PT, R16, RZ, PT ;  /* 0x000000ff1000720b */ /* 0x000fe40003f4e000 */
[----:B------:R-:W-:Y:S02]  /*0c40*/  SGXT.U32 R5, R12, 0x4 ;  /* 0x000000040c05781a */ /* 0x000fe40000000000 */
[----:B------:R-:W-:Y:S02]  /*0c50*/  LOP3.LUT R20, R4, 0xe0, RZ, 0xfc, !PT ;  /* 0x000000e004147812 */ /* 0x000fe400078efcff */
[-C--:B------:R-:W-:Y:S02]  /*0c60*/  LEA.HI R10, R10, R9.reuse, RZ, 0x1b ;  /* 0x000000090a0a7211 */ /* 0x080fe400078fd8ff */
[----:B------:R-:W-:-:S02]  /*0c70*/  LEA.HI R4, R14, R9, RZ, 0x1b ;  /* 0x000000090e047211 */ /* 0x000fc400078fd8ff */
[----:B------:R-:W-:Y:S02]  /*0c80*/  FSEL R12, R7, RZ, P1 ;  /* 0x000000ff070c7208 */ /* 0x000fe40000800000 */
[----:B------:R-:W-:Y:S02]  /*0c90*/  LOP3.LUT R15, R6, 0x200, RZ, 0xfc, !PT ;  /* 0x00000200060f7812 */ /* 0x000fe400078efcff */
[----:B------:R-:W-:Y:S02]  /*0ca0*/  FSEL R14, R16, RZ, P2 ;  /* 0x000000ff100e7208 */ /* 0x000fe40001000000 */
[----:B------:R-:W-:Y:S01]  /*0cb0*/  FSETP.GEU.AND P1, PT, R17, RZ, PT ;  /* 0x000000ff1100720b */ /* 0x000fe20003f2e000 */
[----:B------:R-:W-:Y:S01]  /*0cc0*/  IMAD.IADD R5, R6, 0x1, R5 ;  /* 0x0000000106057824 */ /* 0x000fe200078e0205 */
[----:B------:R-:W-:Y:S02]  /*0cd0*/  FSETP.GEU.AND P2, PT, R18, RZ, PT ;  /* 0x000000ff1200720b */ /* 0x000fe40003f4e000 */
[----:B------:R-:W-:-:S02]  /*0ce0*/  LEA.HI R9, R20, R9, RZ, 0x1b ;  /* 0x0000000914097211 */ /* 0x000fc400078fd8ff */
[----:B------:R-:W-:Y:S02]  /*0cf0*/  LEA R11, R11, UR4, 0x2 ;  /* 0x000000040b0b7c11 */ /* 0x000fe4000f8e10ff */
[----:B------:R-:W-:Y:S02]  /*0d00*/  FSETP.GEU.AND P3, PT, R19, RZ, PT ;  /* 0x000000ff1300720b */ /* 0x000fe40003f6e000 */
[----:B------:R-:W-:Y:S02]  /*0d10*/  LEA R7, R10, UR4, 0x2 ;  /* 0x000000040a077c11 */ /* 0x000fe4000f8e10ff */
[----:B------:R-:W-:Y:S02]  /*0d20*/  LEA.HI R6, R15, R6, RZ, 0x1b ;  /* 0x000000060f067211 */ /* 0x000fe400078fd8ff */
[----:B------:R-:W-:Y:S02]  /*0d30*/  LEA R10, R8, UR4, 0x2 ;  /* 0x00000004080a7c11 */ /* 0x000fe4000f8e10ff */
[----:B------:R-:W-:-:S02]  /*0d40*/  FSEL R15, R17, RZ, P1 ;  /* 0x000000ff110f7208 */ /* 0x000fc40000800000 */
[----:B------:R-:W-:Y:S02]  /*0d50*/  LEA R17, R4, UR4, 0x2 ;  /* 0x0000000404117c11 */ /* 0x000fe4000f8e10ff */
[----:B------:R-:W-:Y:S01]  /*0d60*/  FSEL R18, R18, RZ, P2 ;  /* 0x000000ff12127208 */ /* 0x000fe20001000000 */
[----:B------:R-:W-:Y:S01]  /*0d70*/  STS [R11+0x180], R12 ;  /* 0x0001800c0b007388 */ /* 0x000fe20000000800 */
[----:B------:R-:W-:Y:S02]  /*0d80*/  LEA R16, R9, UR4, 0x2 ;  /* 0x0000000409107c11 */ /* 0x000fe4000f8e10ff */
[----:B------:R-:W-:Y:S01]  /*0d90*/  FSEL R19, R19, RZ, P3 ;  /* 0x000000ff13137208 */ /* 0x000fe20001800000 */
[----:B------:R-:W-:Y:S04]  /*0da0*/  STS [R7+0x200], R14 ;  /* 0x0002000e07007388 */ /* 0x000fe80000000800 */
[----:B------:R-:W-:Y:S04]  /*0db0*/  STS [R10+0x280], R15 ;  /* 0x0002800f0a007388 */ /* 0x000fe80000000800 */
[----:B------:R-:W-:Y:S04]  /*0dc0*/  STS [R17+0x300], R18 ;  /* 0x0003001211007388 */ /* 0x000fe80000000800 */
[----:B------:R0:W-:Y:S01]  /*0dd0*/  STS [R16+0x380], R19 ;  /* 0x0003801310007388 */ /* 0x0001e20000000800 */
[----:B------:R-:W-:Y:S01]  /*0de0*/  LEA R20, R5, UR4, 0x2 ;  /* 0x0000000405147c11 */ /* 0x000fe2000f8e10ff */
[----:B------:R-:W-:Y:S01]  /*0df0*/  BAR.SYNC.DEFER_BLOCKING 0x0 ;  /* 0x0000000000007b1d */ /* 0x000fe20000010000 */
[----:B------:R-:W-:-:S07]  /*0e00*/  LEA R21, R6, UR4, 0x2 ;  /* 0x0000000406157c11 */ /* 0x000fce000f8e10ff */
[----:B0-----:R-:W0:Y:S01]  /*0e10*/  LDC.64 R16, c[0x0][0x238] ;  /* 0x00008e00ff107b82 */ /* 0x001e220000000a00 */
[----:B------:R-:W-:Y:S01]  /*0e20*/  SHF.R.U32.HI R0, RZ, 0x3, R0 ;  /* 0x00000003ff007819 */ /* 0x000fe20000011600 */
[----:B------:R-:W-:Y:S01]  /*0e30*/  ULDC.64 UR4, c[0x0][0x240] ;  /* 0x0000900000047ab9 */ /* 0x000fe20000000a00 */
[----:B------:R-:W-:Y:S04]  /*0e40*/  LDS R4, [R20] ;  /* 0x0000000014047984 */ /* 0x000fe80000000800 */
[----:B------:R-:W-:Y:S04]  /*0e50*/  LDS R5, [R20+0x4] ;  /* 0x0000040014057984 */ /* 0x000fe80000000800 */
[----:B------:R-:W-:Y:S04]  /*0e60*/  LDS R6, [R20+0x8] ;  /* 0x0000080014067984 */ /* 0x000fe80000000800 */
[----:B------:R-:W1:Y:S04]  /*0e70*/  LDS R7, [R20+0xc] ;  /* 0x00000c0014077984 */ /* 0x000e680000000800 */
[----:B------:R-:W-:Y:S04]  /*0e80*/  LDS R8, [R21+0x800] ;  /* 0x0008000015087984 */ /* 0x000fe80000000800 */
[----:B------:R-:W-:Y:S04]  /*0e90*/  LDS R9, [R21+0x804] ;  /* 0x0008040015097984 */ /* 0x000fe80000000800 */
[----:B------:R-:W-:Y:S04]  /*0ea0*/  LDS R10, [R21+0x808] ;  /* 0x00080800150a7984 */ /* 0x000fe80000000800 */
[----:B------:R2:W3:Y:S01]  /*0eb0*/  LDS R11, [R21+0x80c] ;  /* 0x00080c00150b7984 */ /* 0x0004e20000000800 */
[----:B------:R-:W-:-:S02]  /*0ec0*/  SGXT.U32 R0, R0, 0x4 ;  /* 0x000000040000781a */ /* 0x000fc40000000000 */
[----:B------:R-:W-:Y:S02]  /*0ed0*/  FSETP.GTU.AND P4, PT, R12, RZ, PT ;  /* 0x000000ff0c00720b */ /* 0x000fe40003f8c000 */
[----:B------:R-:W-:Y:S02]  /*0ee0*/  FSETP.GTU.AND P3, PT, R32, RZ, PT ;  /* 0x000000ff2000720b */ /* 0x000fe40003f6c000 */
[----:B------:R-:W-:Y:S02]  /*0ef0*/  FSETP.GTU.AND P1, PT, R3, RZ, PT ;  /* 0x000000ff0300720b */ /* 0x000fe40003f2c000 */
[----:B------:R-:W-:Y:S02]  /*0f00*/  LOP3.LUT R13, R24, 0x1c, R13, 0xf8, !PT ;  /* 0x0000001c180d7812 */ /* 0x000fe400078ef80d */
[----:B------:R-:W-:Y:S02]  /*0f10*/  LOP3.LUT R0, R25, R0, RZ, 0xfc, !PT ;  /* 0x0000000019007212 */ /* 0x000fe400078efcff */
[----:B------:R-:W-:-:S02]  /*0f20*/  FSETP.GTU.AND P2, PT, R26, RZ, PT ;  /* 0x000000ff1a00720b */ /* 0x000fc40003f4c000 */
[----:B------:R-:W-:Y:S02]  /*0f30*/  SEL R3, RZ, 0x1, P4 ;  /* 0x00000001ff037807 */ /* 0x000fe40002000000 */
[----:B------:R-:W-:Y:S02]  /*0f40*/  SEL R12, RZ, 0x1, P3 ;  /* 0x00000001ff0c7807 */ /* 0x000fe40001800000 */
[----:B--2---:R-:W-:Y:S02]  /*0f50*/  SEL R21, RZ, 0x1, P1 ;  /* 0x00000001ff157807 */ /* 0x004fe40000800000 */
[----:B------:R-:W-:Y:S02]  /*0f60*/  SEL R20, RZ, 0x1, P2 ;  /* 0x00000001ff147807 */ /* 0x000fe40001000000 */
[----:B------:R-:W-:Y:S01]  /*0f70*/  ISETP.GE.AND P1, PT, R13, 0x40, PT ;  /* 0x000000400d00780c */ /* 0x000fe20003f26270 */
[----:B------:R-:W-:Y:S01]  /*0f80*/  IMAD R13, R0, 0x40, R13 ;  /* 0x00000040000d7824 */ /* 0x000fe200078e020d */
[----:B------:R-:W-:-:S02]  /*0f90*/  FSETP.GTU.AND P5, PT, R19, RZ, PT ;  /* 0x000000ff1300720b */ /* 0x000fc40003fac000 */
[----:B------:R-:W-:Y:S02]  /*0fa0*/  FSETP.GTU.AND P4, PT, R18, RZ, PT ;  /* 0x000000ff1200720b */ /* 0x000fe40003f8c000 */
[----:B------:R-:W-:Y:S02]  /*0fb0*/  PRMT R0, R12, 0x3340, R3 ;  /* 0x000033400c007816 */ /* 0x000fe40000000003 */
[----:B------:R-:W-:Y:S01]  /*0fc0*/  PRMT R3, R21, 0x3340, R20 ;  /* 0x0000334015037816 */ /* 0x000fe20000000014 */
[----:B------:R-:W-:Y:S01]  /*0fd0*/  VIADD R21, R13, 0x400 ;  /* 0x000004000d157836 */ /* 0x000fe20000000000 */
[----:B------:R-:W-:Y:S02]  /*0fe0*/  FSETP.GTU.AND P2, PT, R14, RZ, PT ;  /* 0x000000ff0e00720b */ /* 0x000fe40003f4c000 */
[----:B------:R-:W-:Y:S02]  /*0ff0*/  FSETP.GTU.AND P3, PT, R15, RZ, PT ;  /* 0x000000ff0f00720b */ /* 0x000fe40003f6c000 */
[----:B------:R-:W-:-:S02]  /*1000*/  SEL R14, RZ, 0x1, P5 ;  /* 0x00000001ff0e7807 */ /* 0x000fc40002800000 */
[----:B------:R-:W-:Y:S01]  /*1010*/  SEL R15, RZ, 0x1, P4 ;  /* 0x00000001ff0f7807 */ /* 0x000fe20002000000 */
[--C-:B0-----:R-:W-:Y:S01]  /*1020*/  IMAD.WIDE R12, R13, 0x4, R16.reuse ;  /* 0x000000040d0c7825 */ /* 0x101fe200078e0210 */
[----:B------:R-:W-:Y:S02]  /*1030*/  SEL R19, RZ, 0x1, P3 ;  /* 0x00000001ff137807 */ /* 0x000fe40001800000 */
[----:B------:R-:W-:Y:S01]  /*1040*/  SEL R20, RZ, 0x1, P2 ;  /* 0x00000001ff147807 */ /* 0x000fe20001000000 */
[----:B------:R-:W-:Y:S01]  /*1050*/  IMAD.WIDE R16, R21, 0x4, R16 ;  /* 0x0000000415107825 */ /* 0x000fe200078e0210 */
[----:B------:R-:W-:Y:S02]  /*1060*/  PRMT R18, R15, 0x3340, R14 ;  /* 0x000033400f127816 */ /* 0x000fe4000000000e */
[----:B------:R-:W-:Y:S01]  /*1070*/  IADD3 R14, P2, R2, UR4, RZ ;  /* 0x00000004020e7c10 */ /* 0x000fe2000ff5e0ff */
[----:B-1----:R0:W-:Y:S01]  /*1080*/  @!P1 STG.E.128 desc[UR6][R12.64], R4 ;  /* 0x000000040c009986 */ /* 0x0021e2000c101d06 */
[----:B------:R-:W-:-:S02]  /*1090*/  PRMT R19, R20, 0x3340, R19 ;  /* 0x0000334014137816 */ /* 0x000fc40000000013 */
[----:B------:R-:W-:Y:S01]  /*10a0*/  LEA.HI.X.SX32 R15, R2, UR5, 0x1, P2 ;  /* 0x00000005020f7c11 */ /* 0x000fe200090f0eff */
[----:B---3--:R0:W-:Y:S01]  /*10b0*/  @!P1 STG.E.128 desc[UR6][R16.64], R8 ;  /* 0x0000000810009986 */ /* 0x0081e2000c101d06 */
[----:B------:R-:W-:Y:S02]  /*10c0*/  PRMT R2, R3, 0x5410, R0 ;  /* 0x0000541003027816 */ /* 0x000fe40000000000 */
[----:B------:R-:W-:Y:S01]  /*10d0*/  PRMT R3, R19, 0x5410, R18 ;  /* 0x0000541013037816 */ /* 0x000fe20000000012 */
[----:B0-----:R-:W-:Y:S06]  /*10e0*/  @P0 EXIT ;  /* 0x000000000000094d */ /* 0x001fec0003800000 */
[----:B------:R-:W-:Y:S01]  /*10f0*/  STG.E.64 desc[UR6][R14.64], R2 ;  /* 0x000000020e007986 */ /* 0x000fe2000c101b06 */
[----:B------:R-:W-:Y:S05]  /*1100*/  EXIT ;  /* 0x000000000000794d */ /* 0x000fea0003800000 */
.L_x_0:
[----:B------:R-:W-:-:S00]  /*1110*/  BRA `(.L_x_0) ;  /* 0xfffffffc00fc7947 */ /* 0x000fc0000383ffff */
[----:B------:R-:W-:-:S00]  /*1120*/  NOP ;  /* 0x0000000000007918 */ /* 0x000fc00000000000 */
        /* <DEDUP_REMOVED lines=13> */
.L_x_1:


//--------------------- .nv.global.init           --------------------------
	.section	.nv.global.init,"aw",@progbits
.nv.global.init:
	.type		_$_str,@object
	.size		_$_str,(_$_str_$_2 - _$_str)
_$_str:
        /*0000*/ 	.byte	0x5f, 0x5f, 0x43, 0x55, 0x44, 0x41, 0x5f, 0x46, 0x54, 0x5a, 0x00
	.type		_$_str_$_2,@object
	.size		_$_str_$_2,(.L_1 - _$_str_$_2)
_$_str_$_2:
        /*000b*/ 	.byte	0x5f, 0x5f, 0x43, 0x55, 0x44, 0x41, 0x5f, 0x50, 0x52, 0x45, 0x43, 0x5f, 0x53, 0x51, 0x52, 0x54
        /*001b*/ 	.byte	0x00
.L_1:


//--------------------- .nv.shared.triton_poi_fused__native_batch_norm_legit_no_training_relu_threshold_backward_17 --------------------------
	.section	.nv.shared.triton_poi_fused__native_batch_norm_legit_no_training_relu_threshold_backward_17,"aw",@nobits
	.sectionflags	@""
	.align	16
	.zero		1024


//--------------------- .nv.constant0.triton_poi_fused__native_batch_norm_legit_no_training_relu_threshold_backward_17 --------------------------
	.section	.nv.constant0.triton_poi_fused__native_batch_norm_legit_no_training_relu_threshold_backward_17,"a",@progbits
	.sectionflags	@""
	.align	4
.nv.constant0.triton_poi_fused__native_batch_norm_legit_no_training_relu_threshold_backward_17:
	.zero		592
